//
// Generated by NVIDIA NVVM Compiler
//
// Compiler Build ID: CL-36424714
// Cuda compilation tools, release 13.0, V13.0.88
// Based on NVVM 20.0.0
//

.version 9.0
.target sm_100
.address_size 64

	// .globl	_Z9histogramPKiPiii
.extern .shared .align 16 .b8 local_hist[];

.visible .entry _Z9histogramPKiPiii(
	.param .u64 .ptr .align 1 _Z9histogramPKiPiii_param_0,
	.param .u64 .ptr .align 1 _Z9histogramPKiPiii_param_1,
	.param .u32 _Z9histogramPKiPiii_param_2,
	.param .u32 _Z9histogramPKiPiii_param_3
)
{
	.reg .pred 	%p<7>;
	.reg .b32 	%r<32>;
	.reg .b64 	%rd<9>;

	ld.param.u64 	%rd3, [_Z9histogramPKiPiii_param_0];
	ld.param.u64 	%rd4, [_Z9histogramPKiPiii_param_1];
	ld.param.u32 	%r11, [_Z9histogramPKiPiii_param_2];
	ld.param.u32 	%r12, [_Z9histogramPKiPiii_param_3];
	mov.u32 	%r31, %tid.x;
	mov.u32 	%r2, %ntid.x;
	mov.u32 	%r13, %ctaid.x;
	mad.lo.s32 	%r30, %r2, %r13, %r31;
	setp.ge.s32 	%p1, %r31, %r12;
	@%p1 bra 	$L__BB0_3;
	mov.u32 	%r15, local_hist;
	mov.u32 	%r29, %r31;
$L__BB0_2:
	shl.b32 	%r14, %r29, 2;
	add.s32 	%r16, %r15, %r14;
	mov.b32 	%r17, 0;
	st.shared.u32 	[%r16], %r17;
	add.s32 	%r29, %r29, %r2;
	setp.lt.s32 	%p2, %r29, %r12;
	@%p2 bra 	$L__BB0_2;
$L__BB0_3:
	bar.sync 	0;
	setp.ge.s32 	%p3, %r30, %r11;
	@%p3 bra 	$L__BB0_6;
	mov.u32 	%r18, %nctaid.x;
	mul.lo.s32 	%r6, %r2, %r18;
	cvta.to.global.u64 	%rd1, %rd3;
	mov.u32 	%r21, local_hist;
$L__BB0_5:
	mul.wide.s32 	%rd5, %r30, 4;
	add.s64 	%rd6, %rd1, %rd5;
	ld.global.nc.u32 	%r19, [%rd6];
	shl.b32 	%r20, %r19, 2;
	add.s32 	%r22, %r21, %r20;
	atom.shared.add.u32 	%r23, [%r22], 1;
	add.s32 	%r30, %r30, %r6;
	setp.lt.s32 	%p4, %r30, %r11;
	@%p4 bra 	$L__BB0_5;
$L__BB0_6:
	setp.ge.s32 	%p5, %r31, %r12;
	bar.sync 	0;
	@%p5 bra 	$L__BB0_9;
	cvta.to.global.u64 	%rd2, %rd4;
	mov.u32 	%r25, local_hist;
$L__BB0_8:
	mul.wide.s32 	%rd7, %r31, 4;
	add.s64 	%rd8, %rd2, %rd7;
	shl.b32 	%r24, %r31, 2;
	add.s32 	%r26, %r25, %r24;
	ld.shared.u32 	%r27, [%r26];
	atom.global.add.u32 	%r28, [%rd8], %r27;
	add.s32 	%r31, %r31, %r2;
	setp.lt.s32 	%p6, %r31, %r12;
	@%p6 bra 	$L__BB0_8;
$L__BB0_9:
	ret;

}


// ===== COMPILED SASS (sm_100) =====

	.target	sm_100

	.elftype	@"ET_EXEC"


//--------------------- .note.nv.tkinfo           --------------------------
	.section	.note.nv.tkinfo,"",@"SHT_NOTE"
	.sectionflags	@"SHF_NOTE_NV_TKINFO"
	.tkinfo
        /*0018*/ 	.word	0x00000002
        /*0030*/ 	.string	""
        /*0030*/ 	.string	"ptxas"
        /*0030*/ 	.string	"Cuda compilation tools, release 13.0, V13.0.88"
        /*0030*/ 	.string	"Build cuda_13.0.r13.0/compiler.36424714_0"
        /*0030*/ 	.string	"-arch sm_100 -m 64 "



//--------------------- .note.nv.cuinfo           --------------------------
	.section	.note.nv.cuinfo,"",@"SHT_NOTE"
	.sectionflags	@"SHF_NOTE_NV_CUINFO"
        /*0018*/ 	.short	0x0002
        /*001a*/ 	.short	0x0064
        /*001c*/ 	.short	0x0082
	.zero		2


//--------------------- .nv.info                  --------------------------
	.section	.nv.info,"",@"SHT_CUDA_INFO"
	.align	4


	//----- nvinfo : EIATTR_REGCOUNT
	.align		4
        /*0000*/ 	.byte	0x04, 0x2f
        /*0002*/ 	.short	(.L_1 - .L_0)
	.align		4
.L_0:
        /*0004*/ 	.word	index@(_Z9histogramPKiPiii)
        /*0008*/ 	.word	0x0000000e


	//----- nvinfo : EIATTR_FRAME_SIZE
	.align		4
.L_1:
        /*000c*/ 	.byte	0x04, 0x11
        /*000e*/ 	.short	(.L_3 - .L_2)
	.align		4
.L_2:
        /*0010*/ 	.word	index@(_Z9histogramPKiPiii)
        /*0014*/ 	.word	0x00000000


	//----- nvinfo : EIATTR_MIN_STACK_SIZE
	.align		4
.L_3:
        /*0018*/ 	.byte	0x04, 0x12
        /*001a*/ 	.short	(.L_5 - .L_4)
	.align		4
.L_4:
        /*001c*/ 	.word	index@(_Z9histogramPKiPiii)
        /*0020*/ 	.word	0x00000000
.L_5:


//--------------------- .nv.compat                --------------------------
	.section	.nv.compat,"",@"SHT_CUDA_COMPAT_INFO"
	.align	4
        /*0000*/ 	.byte	0x02, 0x09, 0x00, 0x00, 0x02, 0x02, 0x01, 0x00, 0x02, 0x05, 0x05, 0x00, 0x03, 0x07, 0x01, 0x01
        /*0010*/ 	.byte	0x02, 0x03, 0x00, 0x00, 0x02, 0x06, 0x01, 0x00, 0x04, 0x0b, 0x08, 0x00, 0x09, 0x00, 0x00, 0x00
        /*0020*/ 	.byte	0x00, 0x00, 0x00, 0x00


//--------------------- .nv.info._Z9histogramPKiPiii --------------------------
	.section	.nv.info._Z9histogramPKiPiii,"",@"SHT_CUDA_INFO"
	.sectionflags	@""
	.align	4


	//----- nvinfo : EIATTR_CUDA_API_VERSION
	.align		4
        /*0000*/ 	.byte	0x04, 0x37
        /*0002*/ 	.short	(.L_7 - .L_6)
.L_6:
        /*0004*/ 	.word	0x00000082


	//----- nvinfo : EIATTR_KPARAM_INFO
	.align		4
.L_7:
        /*0008*/ 	.byte	0x04, 0x17
        /*000a*/ 	.short	(.L_9 - .L_8)
.L_8:
        /*000c*/ 	.word	0x00000000
        /*0010*/ 	.short	0x0003
        /*0012*/ 	.short	0x0014
        /*0014*/ 	.byte	0x00, 0xf0, 0x11, 0x00


	//----- nvinfo : EIATTR_KPARAM_INFO
	.align		4
.L_9:
        /*0018*/ 	.byte	0x04, 0x17
        /*001a*/ 	.short	(.L_11 - .L_10)
.L_10:
        /*001c*/ 	.word	0x00000000
        /*0020*/ 	.short	0x0002
        /*0022*/ 	.short	0x0010
        /*0024*/ 	.byte	0x00, 0xf0, 0x11, 0x00


	//----- nvinfo : EIATTR_KPARAM_INFO
	.align		4
.L_11:
        /*0028*/ 	.byte	0x04, 0x17
        /*002a*/ 	.short	(.L_13 - .L_12)
.L_12:
        /*002c*/ 	.word	0x00000000
        /*0030*/ 	.short	0x0001
        /*0032*/ 	.short	0x0008
        /*0034*/ 	.byte	0x00, 0xf5, 0x21, 0x00


	//----- nvinfo : EIATTR_KPARAM_INFO
	.align		4
.L_13:
        /*0038*/ 	.byte	0x04, 0x17
        /*003a*/ 	.short	(.L_15 - .L_14)
.L_14:
        /*003c*/ 	.word	0x00000000
        /*0040*/ 	.short	0x0000
        /*0042*/ 	.short	0x0000
        /*0044*/ 	.byte	0x00, 0xf5, 0x21, 0x00


	//----- nvinfo : EIATTR_SPARSE_MMA_MASK
	.align		4
.L_15:
        /*0048*/ 	.byte	0x03, 0x50
        /*004a*/ 	.short	0x0000


	//----- nvinfo : EIATTR_MAXREG_COUNT
	.align		4
        /*004c*/ 	.byte	0x03, 0x1b
        /*004e*/ 	.short	0x00ff


	//----- nvinfo : EIATTR_NUM_BARRIERS
	.align		4
        /*0050*/ 	.byte	0x02, 0x4c
        /*0052*/ 	.byte	0x01
	.zero		1


	//----- nvinfo : EIATTR_MERCURY_ISA_VERSION
	.align		4
        /*0054*/ 	.byte	0x03, 0x5f
        /*0056*/ 	.short	0x0101


	//----- nvinfo : EIATTR_VRC_CTA_INIT_COUNT
	.align		4
        /*0058*/ 	.byte	0x02, 0x4a
	.zero		1
	.zero		1


	//----- nvinfo : EIATTR_EXIT_INSTR_OFFSETS
	.align		4
        /*005c*/ 	.byte	0x04, 0x1c
        /*005e*/ 	.short	(.L_17 - .L_16)


	//   ....[0]....
.L_16:
        /*0060*/ 	.word	0x00000290


	//   ....[1]....
        /*0064*/ 	.word	0x00000350


	//----- nvinfo : EIATTR_CRS_STACK_SIZE
	.align		4
.L_17:
        /*0068*/ 	.byte	0x04, 0x1e
        /*006a*/ 	.short	(.L_19 - .L_18)
.L_18:
        /*006c*/ 	.word	0x00000000


	//----- nvinfo : EIATTR_CBANK_PARAM_SIZE
	.align		4
.L_19:
        /*0070*/ 	.byte	0x03, 0x19
        /*0072*/ 	.short	0x0018


	//----- nvinfo : EIATTR_PARAM_CBANK
	.align		4
        /*0074*/ 	.byte	0x04, 0x0a
        /*0076*/ 	.short	(.L_21 - .L_20)
	.align		4
.L_20:
        /*0078*/ 	.word	index@(.nv.constant0._Z9histogramPKiPiii)
        /*007c*/ 	.short	0x0380
        /*007e*/ 	.short	0x0018


	//----- nvinfo : EIATTR_SW_WAR
	.align		4
.L_21:
        /*0080*/ 	.byte	0x04, 0x36
        /*0082*/ 	.short	(.L_23 - .L_22)
.L_22:
        /*0084*/ 	.word	0x00000008
.L_23:


//--------------------- .nv.callgraph             --------------------------
	.section	.nv.callgraph,"",@"SHT_CUDA_CALLGRAPH"
	.align	4
	.sectionentsize	8
	.align		4
        /*0000*/ 	.word	0x00000000
	.align		4
        /*0004*/ 	.word	0xffffffff
	.align		4
        /*0008*/ 	.word	0x00000000
	.align		4
        /*000c*/ 	.word	0xfffffffe
	.align		4
        /*0010*/ 	.word	0x00000000
	.align		4
        /*0014*/ 	.word	0xfffffffd
	.align		4
        /*0018*/ 	.word	0x00000000
	.align		4
        /*001c*/ 	.word	0xfffffffc


//--------------------- .text._Z9histogramPKiPiii --------------------------
	.section	.text._Z9histogramPKiPiii,"ax",@progbits
	.align	128
        .global         _Z9histogramPKiPiii
        .type           _Z9histogramPKiPiii,@function
        .size           _Z9histogramPKiPiii,(.L_x_8 - _Z9histogramPKiPiii)
        .other          _Z9histogramPKiPiii,@"STO_CUDA_ENTRY STV_DEFAULT"
_Z9histogramPKiPiii:
.text._Z9histogramPKiPiii:
[----:B------:R-:W-:Y:S01]  /*0000*/  LDC R1, c[0x0][0x37c] ;  /* 0x0000df00ff017b82 */ /* 0x000fe20000000800 */
[----:B------:R-:W0:Y:S01]  /*0010*/  S2R R7, SR_TID.X ;  /* 0x0000000000077919 */ /* 0x000e220000002100 */
[----:B------:R-:W0:Y:S01]  /*0020*/  LDCU UR7, c[0x0][0x394] ;  /* 0x00007280ff0777ac */ /* 0x000e220008000800 */
[----:B------:R-:W-:Y:S01]  /*0030*/  BSSY.RECONVERGENT B0, `(.L_x_0) ;  /* 0x0000013000007945 */ /* 0x000fe20003800200 */
[----:B------:R-:W1:Y:S01]  /*0040*/  S2R R0, SR_CTAID.X ;  /* 0x0000000000007919 */ /* 0x000e620000002500 */
[----:B------:R-:W1:Y:S01]  /*0050*/  LDCU UR6, c[0x0][0x360] ;  /* 0x00006c00ff0677ac */ /* 0x000e620008000800 */
[----:B------:R-:W2:Y:S01]  /*0060*/  LDCU UR4, c[0x0][0x390] ;  /* 0x00007200ff0477ac */ /* 0x000ea20008000800 */
[----:B------:R-:W3:Y:S01]  /*0070*/  LDCU.64 UR8, c[0x0][0x358] ;  /* 0x00006b00ff0877ac */ /* 0x000ee20008000a00 */
[C---:B0-----:R-:W-:Y:S02]  /*0080*/  ISETP.GE.AND P2, PT, R7.reuse, UR7, PT ;  /* 0x0000000707007c0c */ /* 0x041fe4000bf46270 */
[----:B------:R-:W-:Y:S01]  /*0090*/  ISETP.GE.AND P0, PT, R7, UR7, PT ;  /* 0x0000000707007c0c */ /* 0x000fe2000bf06270 */
[----:B-1----:R-:W-:-:S05]  /*00a0*/  IMAD R9, R0, UR6, R7 ;  /* 0x0000000600097c24 */ /* 0x002fca000f8e0207 */
[----:B--2---:R-:W-:-:S05]  /*00b0*/  ISETP.GE.AND P1, PT, R9, UR4, PT ;  /* 0x0000000409007c0c */ /* 0x004fca000bf26270 */
[----:B---3--:R-:W-:Y:S08]  /*00c0*/  @P2 BRA `(.L_x_1) ;  /* 0x0000000000242947 */ /* 0x008ff00003800000 */
[----:B------:R-:W0:Y:S01]  /*00d0*/  S2R R5, SR_CgaCtaId ;  /* 0x0000000000057919 */ /* 0x000e220000008800 */
[----:B------:R-:W-:Y:S01]  /*00e0*/  MOV R0, 0x400 ;  /* 0x0000040000007802 */ /* 0x000fe20000000f00 */
[----:B------:R-:W-:-:S03]  /*00f0*/  IMAD.MOV.U32 R3, RZ, RZ, R7 ;  /* 0x000000ffff037224 */ /* 0x000fc600078e0007 */
[----:B0-----:R-:W-:-:S07]  /*0100*/  LEA R0, R5, R0, 0x18 ;  /* 0x0000000005007211 */ /* 0x001fce00078ec0ff */
.L_x_2:
[C---:B------:R-:W-:Y:S02]  /*0110*/  IMAD R2, R3.reuse, 0x4, R0 ;  /* 0x0000000403027824 */ /* 0x040fe400078e0200 */
[----:B------:R-:W-:-:S03]  /*0120*/  VIADD R3, R3, UR6 ;  /* 0x0000000603037c36 */ /* 0x000fc60008000000 */
[----:B------:R0:W-:Y:S02]  /*0130*/  STS [R2], RZ ;  /* 0x000000ff02007388 */ /* 0x0001e40000000800 */
[----:B------:R-:W-:-:S13]  /*0140*/  ISETP.GE.AND P2, PT, R3, UR7, PT ;  /* 0x0000000703007c0c */ /* 0x000fda000bf46270 */
[----:B0-----:R-:W-:Y:S05]  /*0150*/  @!P2 BRA `(.L_x_2) ;  /* 0xfffffffc00eca947 */ /* 0x001fea000383ffff */
.L_x_1:
[----:B------:R-:W-:Y:S05]  /*0160*/  BSYNC.RECONVERGENT B0 ;  /* 0x0000000000007941 */ /* 0x000fea0003800200 */
.L_x_0:
[----:B------:R-:W-:Y:S06]  /*0170*/  BAR.SYNC.DEFER_BLOCKING 0x0 ;  /* 0x0000000000007b1d */ /* 0x000fec0000010000 */
[----:B------:R-:W-:Y:S04]  /*0180*/  BSSY.RECONVERGENT B0, `(.L_x_3) ;  /* 0x000000f000007945 */ /* 0x000fe80003800200 */
[----:B------:R-:W-:Y:S05]  /*0190*/  @P1 BRA `(.L_x_4) ;  /* 0x0000000000341947 */ /* 0x000fea0003800000 */
[----:B------:R-:W0:Y:S01]  /*01a0*/  S2R R3, SR_CgaCtaId ;  /* 0x0000000000037919 */ /* 0x000e220000008800 */
[----:B------:R-:W1:Y:S01]  /*01b0*/  LDC R0, c[0x0][0x370] ;  /* 0x0000dc00ff007b82 */ /* 0x000e620000000800 */
[----:B------:R-:W-:-:S07]  /*01c0*/  MOV R2, 0x400 ;  /* 0x0000040000027802 */ /* 0x000fce0000000f00 */
[----:B------:R-:W2:Y:S01]  /*01d0*/  LDC.64 R4, c[0x0][0x380] ;  /* 0x0000e000ff047b82 */ /* 0x000ea20000000a00 */
[----:B-1----:R-:W-:Y:S01]  /*01e0*/  IMAD R0, R0, UR6, RZ ;  /* 0x0000000600007c24 */ /* 0x002fe2000f8e02ff */
[----:B0-----:R-:W-:-:S07]  /*01f0*/  LEA R11, R3, R2, 0x18 ;  /* 0x00000002030b7211 */ /* 0x001fce00078ec0ff */
.L_x_5:
[----:B--2---:R-:W-:-:S06]  /*0200*/  IMAD.WIDE R2, R9, 0x4, R4 ;  /* 0x0000000409027825 */ /* 0x004fcc00078e0204 */
[----:B------:R-:W2:Y:S01]  /*0210*/  LDG.E.CONSTANT R2, desc[UR8][R2.64] ;  /* 0x0000000802027981 */ /* 0x000ea2000c1e9900 */
[----:B------:R-:W-:-:S05]  /*0220*/  IMAD.IADD R9, R0, 0x1, R9 ;  /* 0x0000000100097824 */ /* 0x000fca00078e0209 */
[----:B------:R-:W-:Y:S01]  /*0230*/  ISETP.GE.AND P1, PT, R9, UR4, PT ;  /* 0x0000000409007c0c */ /* 0x000fe2000bf26270 */
[----:B0-2---:R-:W-:-:S05]  /*0240*/  IMAD R6, R2, 0x4, R11 ;  /* 0x0000000402067824 */ /* 0x005fca00078e020b */
[----:B------:R0:W-:Y:S07]  /*0250*/  ATOMS.POPC.INC.32 RZ, [R6+URZ] ;  /* 0x0000000006ff7f8c */ /* 0x0001ee000d8000ff */
[----:B------:R-:W-:Y:S05]  /*0260*/  @!P1 BRA `(.L_x_5) ;  /* 0xfffffffc00e49947 */ /* 0x000fea000383ffff */
.L_x_4:
[----:B------:R-:W-:Y:S05]  /*0270*/  BSYNC.RECONVERGENT B0 ;  /* 0x0000000000007941 */ /* 0x000fea0003800200 */
.L_x_3:
[----:B------:R-:W-:Y:S06]  /*0280*/  BAR.SYNC.DEFER_BLOCKING 0x0 ;  /* 0x0000000000007b1d */ /* 0x000fec0000010000 */
[----:B------:R-:W-:Y:S05]  /*0290*/  @P0 EXIT ;  /* 0x000000000000094d */ /* 0x000fea0003800000 */
[----:B------:R-:W1:Y:S01]  /*02a0*/  S2UR UR5, SR_CgaCtaId ;  /* 0x00000000000579c3 */ /* 0x000e620000008800 */
[----:B------:R-:W-:-:S07]  /*02b0*/  UMOV UR4, 0x400 ;  /* 0x0000040000047882 */ /* 0x000fce0000000000 */
[----:B------:R-:W2:Y:S01]  /*02c0*/  LDC.64 R4, c[0x0][0x388] ;  /* 0x0000e200ff047b82 */ /* 0x000ea20000000a00 */
[----:B-1----:R-:W-:-:S12]  /*02d0*/  ULEA UR4, UR5, UR4, 0x18 ;  /* 0x0000000405047291 */ /* 0x002fd8000f8ec0ff */
.L_x_6:
[C---:B------:R-:W-:Y:S01]  /*02e0*/  LEA R0, R7.reuse, UR4, 0x2 ;  /* 0x0000000407007c11 */ /* 0x040fe2000f8e10ff */
[----:B-12---:R-:W-:-:S04]  /*02f0*/  IMAD.WIDE R2, R7, 0x4, R4 ;  /* 0x0000000407027825 */ /* 0x006fc800078e0204 */
[----:B------:R-:W1:Y:S01]  /*0300*/  LDS R9, [R0] ;  /* 0x0000000000097984 */ /* 0x000e620000000800 */
[----:B------:R-:W-:-:S05]  /*0310*/  VIADD R7, R7, UR6 ;  /* 0x0000000607077c36 */ /* 0x000fca0008000000 */
[----:B------:R-:W-:Y:S01]  /*0320*/  ISETP.GE.AND P0, PT, R7, UR7, PT ;  /* 0x0000000707007c0c */ /* 0x000fe2000bf06270 */
[----:B-1----:R1:W-:-:S12]  /*0330*/  REDG.E.ADD.STRONG.GPU desc[UR8][R2.64], R9 ;  /* 0x000000090200798e */ /* 0x0023d8000c12e108 */
[----:B------:R-:W-:Y:S05]  /*0340*/  @!P0 BRA `(.L_x_6) ;  /* 0xfffffffc00e48947 */ /* 0x000fea000383ffff */
[----:B------:R-:W-:Y:S05]  /*0350*/  EXIT ;  /* 0x000000000000794d */ /* 0x000fea0003800000 */
.L_x_7:
[----:B------:R-:W-:-:S00]  /*0360*/  BRA `(.L_x_7) ;  /* 0xfffffffc00fc7947 */ /* 0x000fc0000383ffff */
[----:B------:R-:W-:-:S00]  /*0370*/  NOP ;  /* 0x0000000000007918 */ /* 0x000fc00000000000 */
        /* <DEDUP_REMOVED lines=8> */
.L_x_8:


//--------------------- .nv.shared._Z9histogramPKiPiii --------------------------
	.section	.nv.shared._Z9histogramPKiPiii,"aw",@nobits
	.sectionflags	@""
	.align	16
	.zero		1024


//--------------------- .nv.shared.reserved.0     --------------------------
	.section	.nv.shared.reserved.0,"aw",@nobits
	.weak		__nv_reservedSMEM_offset_0_alias
	.size		__nv_reservedSMEM_offset_0_alias, 0, 64
	.other		__nv_reservedSMEM_offset_0_alias,@"STO_CUDA_RESERVED_SHARED STV_DEFAULT"
__nv_reservedSMEM_offset_0_alias:
	.zero		0
	.zero		64


//--------------------- .nv.constant0._Z9histogramPKiPiii --------------------------
	.section	.nv.constant0._Z9histogramPKiPiii,"a",@progbits
	.sectionflags	@""
	.align	4
.nv.constant0._Z9histogramPKiPiii:
	.zero		920


//--------------------- SYMBOLS --------------------------

	.type		.nv.reservedSmem.offset0,@object
	.size		.nv.reservedSmem.offset0,0x4
	.type		.nv.reservedSmem.cap,@object
	.size		.nv.reservedSmem.cap,0x4
